//
// Generated by NVIDIA NVVM Compiler
//
// Compiler Build ID: CL-36424714
// Cuda compilation tools, release 13.0, V13.0.88
// Based on NVVM 20.0.0
//

.version 9.0
.target sm_100
.address_size 64

	// .globl	_Z12vecAddKernelPiS_S_i

.visible .entry _Z12vecAddKernelPiS_S_i(
	.param .u64 .ptr .align 1 _Z12vecAddKernelPiS_S_i_param_0,
	.param .u64 .ptr .align 1 _Z12vecAddKernelPiS_S_i_param_1,
	.param .u64 .ptr .align 1 _Z12vecAddKernelPiS_S_i_param_2,
	.param .u32 _Z12vecAddKernelPiS_S_i_param_3
)
{
	.reg .pred 	%p<2>;
	.reg .b32 	%r<9>;
	.reg .b64 	%rd<11>;

	ld.param.u64 	%rd1, [_Z12vecAddKernelPiS_S_i_param_0];
	ld.param.u64 	%rd2, [_Z12vecAddKernelPiS_S_i_param_1];
	ld.param.u64 	%rd3, [_Z12vecAddKernelPiS_S_i_param_2];
	ld.param.u32 	%r2, [_Z12vecAddKernelPiS_S_i_param_3];
	mov.u32 	%r3, %ntid.x;
	mov.u32 	%r4, %ctaid.x;
	mov.u32 	%r5, %tid.x;
	mad.lo.s32 	%r1, %r3, %r4, %r5;
	setp.ge.s32 	%p1, %r1, %r2;
	@%p1 bra 	$L__BB0_2;
	cvta.to.global.u64 	%rd4, %rd1;
	cvta.to.global.u64 	%rd5, %rd2;
	cvta.to.global.u64 	%rd6, %rd3;
	mul.wide.s32 	%rd7, %r1, 4;
	add.s64 	%rd8, %rd4, %rd7;
	ld.global.u32 	%r6, [%rd8];
	add.s64 	%rd9, %rd5, %rd7;
	ld.global.u32 	%r7, [%rd9];
	add.s32 	%r8, %r7, %r6;
	add.s64 	%rd10, %rd6, %rd7;
	st.global.u32 	[%rd10], %r8;
$L__BB0_2:
	ret;

}


// ===== COMPILED SASS (sm_100) =====

	.target	sm_100

	.elftype	@"ET_EXEC"


//--------------------- .note.nv.tkinfo           --------------------------
	.section	.note.nv.tkinfo,"",@"SHT_NOTE"
	.sectionflags	@"SHF_NOTE_NV_TKINFO"
	.tkinfo
        /*0018*/ 	.word	0x00000002
        /*0030*/ 	.string	""
        /*0030*/ 	.string	"ptxas"
        /*0030*/ 	.string	"Cuda compilation tools, release 13.0, V13.0.88"
        /*0030*/ 	.string	"Build cuda_13.0.r13.0/compiler.36424714_0"
        /*0030*/ 	.string	"-arch sm_100 -m 64 "



//--------------------- .note.nv.cuinfo           --------------------------
	.section	.note.nv.cuinfo,"",@"SHT_NOTE"
	.sectionflags	@"SHF_NOTE_NV_CUINFO"
        /*0018*/ 	.short	0x0002
        /*001a*/ 	.short	0x0064
        /*001c*/ 	.short	0x0082
	.zero		2


//--------------------- .nv.info                  --------------------------
	.section	.nv.info,"",@"SHT_CUDA_INFO"
	.align	4


	//----- nvinfo : EIATTR_REGCOUNT
	.align		4
        /*0000*/ 	.byte	0x04, 0x2f
        /*0002*/ 	.short	(.L_1 - .L_0)
	.align		4
.L_0:
        /*0004*/ 	.word	index@(_Z12vecAddKernelPiS_S_i)
        /*0008*/ 	.word	0x0000000c


	//----- nvinfo : EIATTR_FRAME_SIZE
	.align		4
.L_1:
        /*000c*/ 	.byte	0x04, 0x11
        /*000e*/ 	.short	(.L_3 - .L_2)
	.align		4
.L_2:
        /*0010*/ 	.word	index@(_Z12vecAddKernelPiS_S_i)
        /*0014*/ 	.word	0x00000000


	//----- nvinfo : EIATTR_MIN_STACK_SIZE
	.align		4
.L_3:
        /*0018*/ 	.byte	0x04, 0x12
        /*001a*/ 	.short	(.L_5 - .L_4)
	.align		4
.L_4:
        /*001c*/ 	.word	index@(_Z12vecAddKernelPiS_S_i)
        /*0020*/ 	.word	0x00000000
.L_5:


//--------------------- .nv.compat                --------------------------
	.section	.nv.compat,"",@"SHT_CUDA_COMPAT_INFO"
	.align	4
        /*0000*/ 	.byte	0x02, 0x09, 0x00, 0x00, 0x02, 0x02, 0x01, 0x00, 0x02, 0x05, 0x05, 0x00, 0x03, 0x07, 0x01, 0x01
        /*0010*/ 	.byte	0x02, 0x03, 0x00, 0x00, 0x02, 0x06, 0x01, 0x00, 0x04, 0x0b, 0x08, 0x00, 0x09, 0x00, 0x00, 0x00
        /*0020*/ 	.byte	0x00, 0x00, 0x00, 0x00


//--------------------- .nv.info._Z12vecAddKernelPiS_S_i --------------------------
	.section	.nv.info._Z12vecAddKernelPiS_S_i,"",@"SHT_CUDA_INFO"
	.sectionflags	@""
	.align	4


	//----- nvinfo : EIATTR_CUDA_API_VERSION
	.align		4
        /*0000*/ 	.byte	0x04, 0x37
        /*0002*/ 	.short	(.L_7 - .L_6)
.L_6:
        /*0004*/ 	.word	0x00000082


	//----- nvinfo : EIATTR_KPARAM_INFO
	.align		4
.L_7:
        /*0008*/ 	.byte	0x04, 0x17
        /*000a*/ 	.short	(.L_9 - .L_8)
.L_8:
        /*000c*/ 	.word	0x00000000
        /*0010*/ 	.short	0x0003
        /*0012*/ 	.short	0x0018
        /*0014*/ 	.byte	0x00, 0xf0, 0x11, 0x00


	//----- nvinfo : EIATTR_KPARAM_INFO
	.align		4
.L_9:
        /*0018*/ 	.byte	0x04, 0x17
        /*001a*/ 	.short	(.L_11 - .L_10)
.L_10:
        /*001c*/ 	.word	0x00000000
        /*0020*/ 	.short	0x0002
        /*0022*/ 	.short	0x0010
        /*0024*/ 	.byte	0x00, 0xf5, 0x21, 0x00


	//----- nvinfo : EIATTR_KPARAM_INFO
	.align		4
.L_11:
        /*0028*/ 	.byte	0x04, 0x17
        /*002a*/ 	.short	(.L_13 - .L_12)
.L_12:
        /*002c*/ 	.word	0x00000000
        /*0030*/ 	.short	0x0001
        /*0032*/ 	.short	0x0008
        /*0034*/ 	.byte	0x00, 0xf5, 0x21, 0x00


	//----- nvinfo : EIATTR_KPARAM_INFO
	.align		4
.L_13:
        /*0038*/ 	.byte	0x04, 0x17
        /*003a*/ 	.short	(.L_15 - .L_14)
.L_14:
        /*003c*/ 	.word	0x00000000
        /*0040*/ 	.short	0x0000
        /*0042*/ 	.short	0x0000
        /*0044*/ 	.byte	0x00, 0xf5, 0x21, 0x00


	//----- nvinfo : EIATTR_SPARSE_MMA_MASK
	.align		4
.L_15:
        /*0048*/ 	.byte	0x03, 0x50
        /*004a*/ 	.short	0x0000


	//----- nvinfo : EIATTR_MAXREG_COUNT
	.align		4
        /*004c*/ 	.byte	0x03, 0x1b
        /*004e*/ 	.short	0x00ff


	//----- nvinfo : EIATTR_MERCURY_ISA_VERSION
	.align		4
        /*0050*/ 	.byte	0x03, 0x5f
        /*0052*/ 	.short	0x0101


	//----- nvinfo : EIATTR_VRC_CTA_INIT_COUNT
	.align		4
        /*0054*/ 	.byte	0x02, 0x4a
	.zero		1
	.zero		1


	//----- nvinfo : EIATTR_EXIT_INSTR_OFFSETS
	.align		4
        /*0058*/ 	.byte	0x04, 0x1c
        /*005a*/ 	.short	(.L_17 - .L_16)


	//   ....[0]....
.L_16:
        /*005c*/ 	.word	0x00000070


	//   ....[1]....
        /*0060*/ 	.word	0x00000130


	//----- nvinfo : EIATTR_CBANK_PARAM_SIZE
	.align		4
.L_17:
        /*0064*/ 	.byte	0x03, 0x19
        /*0066*/ 	.short	0x001c


	//----- nvinfo : EIATTR_PARAM_CBANK
	.align		4
        /*0068*/ 	.byte	0x04, 0x0a
        /*006a*/ 	.short	(.L_19 - .L_18)
	.align		4
.L_18:
        /*006c*/ 	.word	index@(.nv.constant0._Z12vecAddKernelPiS_S_i)
        /*0070*/ 	.short	0x0380
        /*0072*/ 	.short	0x001c


	//----- nvinfo : EIATTR_SW_WAR
	.align		4
.L_19:
        /*0074*/ 	.byte	0x04, 0x36
        /*0076*/ 	.short	(.L_21 - .L_20)
.L_20:
        /*0078*/ 	.word	0x00000008
.L_21:


//--------------------- .nv.callgraph             --------------------------
	.section	.nv.callgraph,"",@"SHT_CUDA_CALLGRAPH"
	.align	4
	.sectionentsize	8
	.align		4
        /*0000*/ 	.word	0x00000000
	.align		4
        /*0004*/ 	.word	0xffffffff
	.align		4
        /*0008*/ 	.word	0x00000000
	.align		4
        /*000c*/ 	.word	0xfffffffe
	.align		4
        /*0010*/ 	.word	0x00000000
	.align		4
        /*0014*/ 	.word	0xfffffffd
	.align		4
        /*0018*/ 	.word	0x00000000
	.align		4
        /*001c*/ 	.word	0xfffffffc


//--------------------- .text._Z12vecAddKernelPiS_S_i --------------------------
	.section	.text._Z12vecAddKernelPiS_S_i,"ax",@progbits
	.align	128
        .global         _Z12vecAddKernelPiS_S_i
        .type           _Z12vecAddKernelPiS_S_i,@function
        .size           _Z12vecAddKernelPiS_S_i,(.L_x_1 - _Z12vecAddKernelPiS_S_i)
        .other          _Z12vecAddKernelPiS_S_i,@"STO_CUDA_ENTRY STV_DEFAULT"
_Z12vecAddKernelPiS_S_i:
.text._Z12vecAddKernelPiS_S_i:
[----:B------:R-:W-:Y:S01]  /*0000*/  LDC R1, c[0x0][0x37c] ;  /* 0x0000df00ff017b82 */ /* 0x000fe20000000800 */
[----:B------:R-:W0:Y:S01]  /*0010*/  S2R R9, SR_CTAID.X ;  /* 0x0000000000097919 */ /* 0x000e220000002500 */
[----:B------:R-:W0:Y:S01]  /*0020*/  LDCU UR4, c[0x0][0x360] ;  /* 0x00006c00ff0477ac */ /* 0x000e220008000800 */
[----:B------:R-:W0:Y:S01]  /*0030*/  S2R R0, SR_TID.X ;  /* 0x0000000000007919 */ /* 0x000e220000002100 */
[----:B------:R-:W1:Y:S01]  /*0040*/  LDCU UR5, c[0x0][0x398] ;  /* 0x00007300ff0577ac */ /* 0x000e620008000800 */
[----:B0-----:R-:W-:-:S05]  /*0050*/  IMAD R9, R9, UR4, R0 ;  /* 0x0000000409097c24 */ /* 0x001fca000f8e0200 */
[----:B-1----:R-:W-:-:S13]  /*0060*/  ISETP.GE.AND P0, PT, R9, UR5, PT ;  /* 0x0000000509007c0c */ /* 0x002fda000bf06270 */
[----:B------:R-:W-:Y:S05]  /*0070*/  @P0 EXIT ;  /* 0x000000000000094d */ /* 0x000fea0003800000 */
[----:B------:R-:W0:Y:S01]  /*0080*/  LDC.64 R2, c[0x0][0x380] ;  /* 0x0000e000ff027b82 */ /* 0x000e220000000a00 */
[----:B------:R-:W1:Y:S07]  /*0090*/  LDCU.64 UR4, c[0x0][0x358] ;  /* 0x00006b00ff0477ac */ /* 0x000e6e0008000a00 */
[----:B------:R-:W2:Y:S08]  /*00a0*/  LDC.64 R4, c[0x0][0x388] ;  /* 0x0000e200ff047b82 */ /* 0x000eb00000000a00 */
[----:B------:R-:W3:Y:S01]  /*00b0*/  LDC.64 R6, c[0x0][0x390] ;  /* 0x0000e400ff067b82 */ /* 0x000ee20000000a00 */
[----:B0-----:R-:W-:-:S06]  /*00c0*/  IMAD.WIDE R2, R9, 0x4, R2 ;  /* 0x0000000409027825 */ /* 0x001fcc00078e0202 */
[----:B-1----:R-:W4:Y:S01]  /*00d0*/  LDG.E R2, desc[UR4][R2.64] ;  /* 0x0000000402027981 */ /* 0x002f22000c1e1900 */
[----:B--2---:R-:W-:-:S06]  /*00e0*/  IMAD.WIDE R4, R9, 0x4, R4 ;  /* 0x0000000409047825 */ /* 0x004fcc00078e0204 */
[----:B------:R-:W4:Y:S01]  /*00f0*/  LDG.E R5, desc[UR4][R4.64] ;  /* 0x0000000404057981 */ /* 0x000f22000c1e1900 */
[----:B---3--:R-:W-:Y:S01]  /*0100*/  IMAD.WIDE R6, R9, 0x4, R6 ;  /* 0x0000000409067825 */ /* 0x008fe200078e0206 */
[----:B----4-:R-:W-:-:S05]  /*0110*/  IADD3 R9, PT, PT, R2, R5, RZ ;  /* 0x0000000502097210 */ /* 0x010fca0007ffe0ff */
[----:B------:R-:W-:Y:S01]  /*0120*/  STG.E desc[UR4][R6.64], R9 ;  /* 0x0000000906007986 */ /* 0x000fe2000c101904 */
[----:B------:R-:W-:Y:S05]  /*0130*/  EXIT ;  /* 0x000000000000794d */ /* 0x000fea0003800000 */
.L_x_0:
[----:B------:R-:W-:-:S00]  /*0140*/  BRA `(.L_x_0) ;  /* 0xfffffffc00fc7947 */ /* 0x000fc0000383ffff */
[----:B------:R-:W-:-:S00]  /*0150*/  NOP ;  /* 0x0000000000007918 */ /* 0x000fc00000000000 */
        /* <DEDUP_REMOVED lines=10> */
.L_x_1:


//--------------------- .nv.shared.reserved.0     --------------------------
	.section	.nv.shared.reserved.0,"aw",@nobits
	.weak		__nv_reservedSMEM_offset_0_alias
	.size		__nv_reservedSMEM_offset_0_alias, 0, 64
	.other		__nv_reservedSMEM_offset_0_alias,@"STO_CUDA_RESERVED_SHARED STV_DEFAULT"
__nv_reservedSMEM_offset_0_alias:
	.zero		0
	.zero		64


//--------------------- .nv.constant0._Z12vecAddKernelPiS_S_i --------------------------
	.section	.nv.constant0._Z12vecAddKernelPiS_S_i,"a",@progbits
	.sectionflags	@""
	.align	4
.nv.constant0._Z12vecAddKernelPiS_S_i:
	.zero		924


//--------------------- SYMBOLS --------------------------

	.type		.nv.reservedSmem.offset0,@object
	.size		.nv.reservedSmem.offset0,0x4
